.version 7.5
.target sm_52
.address_size 64

	// .globl	kernel

.visible .entry kernel(
	.param .u64 kernel_param_0,
	.param .u64 kernel_param_1,
	.param .u64 kernel_param_2
)
{
	.reg .b32 	%r<8>;
	.reg .b64 	%rd<11>;


	ld.param.u64 	%rd1, [kernel_param_0];
	ld.param.u64 	%rd2, [kernel_param_1];
	ld.param.u64 	%rd3, [kernel_param_2];
	cvta.to.global.u64 	%rd4, %rd3;
	cvta.to.global.u64 	%rd5, %rd2;
	cvta.to.global.u64 	%rd6, %rd1;
	mov.u32 	%r1, %ctaid.x;
	mov.u32 	%r2, %ntid.x;
	mov.u32 	%r3, %tid.x;
	mad.lo.s32 	%r4, %r1, %r2, %r3;
	mul.wide.s32 	%rd7, %r4, 4;
	add.s64 	%rd8, %rd6, %rd7;
	ld.global.u32 	%r5, [%rd8];
	add.s64 	%rd9, %rd5, %rd7;
	ld.global.u32 	%r6, [%rd9];
	add.s32 	%r7, %r6, %r5;
	add.s64 	%rd10, %rd4, %rd7;
	st.global.u32 	[%rd10], %r7;
	ret;

}



// ===== COMPILED SASS (sm_100) =====

	.target	sm_100

	.elftype	@"ET_EXEC"


//--------------------- .note.nv.tkinfo           --------------------------
	.section	.note.nv.tkinfo,"",@"SHT_NOTE"
	.sectionflags	@"SHF_NOTE_NV_TKINFO"
	.tkinfo
        /*0018*/ 	.word	0x00000002
        /*0030*/ 	.string	""
        /*0030*/ 	.string	"ptxas"
        /*0030*/ 	.string	"Cuda compilation tools, release 13.0, V13.0.88"
        /*0030*/ 	.string	"Build cuda_13.0.r13.0/compiler.36424714_0"
        /*0030*/ 	.string	"-arch sm_100 "



//--------------------- .note.nv.cuinfo           --------------------------
	.section	.note.nv.cuinfo,"",@"SHT_NOTE"
	.sectionflags	@"SHF_NOTE_NV_CUINFO"
        /*0018*/ 	.short	0x0002
        /*001a*/ 	.short	0x0034
        /*001c*/ 	.short	0x0082
	.zero		2


//--------------------- .nv.info                  --------------------------
	.section	.nv.info,"",@"SHT_CUDA_INFO"
	.align	4


	//----- nvinfo : EIATTR_REGCOUNT
	.align		4
        /*0000*/ 	.byte	0x04, 0x2f
        /*0002*/ 	.short	(.L_1 - .L_0)
	.align		4
.L_0:
        /*0004*/ 	.word	index@(kernel)
        /*0008*/ 	.word	0x0000000c


	//----- nvinfo : EIATTR_FRAME_SIZE
	.align		4
.L_1:
        /*000c*/ 	.byte	0x04, 0x11
        /*000e*/ 	.short	(.L_3 - .L_2)
	.align		4
.L_2:
        /*0010*/ 	.word	index@(kernel)
        /*0014*/ 	.word	0x00000000


	//----- nvinfo : EIATTR_MIN_STACK_SIZE
	.align		4
.L_3:
        /*0018*/ 	.byte	0x04, 0x12
        /*001a*/ 	.short	(.L_5 - .L_4)
	.align		4
.L_4:
        /*001c*/ 	.word	index@(kernel)
        /*0020*/ 	.word	0x00000000
.L_5:


//--------------------- .nv.compat                --------------------------
	.section	.nv.compat,"",@"SHT_CUDA_COMPAT_INFO"
	.align	4
        /*0000*/ 	.byte	0x02, 0x09, 0x00, 0x00, 0x02, 0x02, 0x01, 0x00, 0x02, 0x05, 0x05, 0x00, 0x03, 0x07, 0x01, 0x01
        /*0010*/ 	.byte	0x02, 0x03, 0x00, 0x00, 0x02, 0x06, 0x01, 0x00, 0x04, 0x0b, 0x08, 0x00, 0x09, 0x00, 0x00, 0x00
        /*0020*/ 	.byte	0x00, 0x00, 0x00, 0x00


//--------------------- .nv.info.kernel           --------------------------
	.section	.nv.info.kernel,"",@"SHT_CUDA_INFO"
	.sectionflags	@""
	.align	4


	//----- nvinfo : EIATTR_CUDA_API_VERSION
	.align		4
        /*0000*/ 	.byte	0x04, 0x37
        /*0002*/ 	.short	(.L_7 - .L_6)
.L_6:
        /*0004*/ 	.word	0x00000082


	//----- nvinfo : EIATTR_KPARAM_INFO
	.align		4
.L_7:
        /*0008*/ 	.byte	0x04, 0x17
        /*000a*/ 	.short	(.L_9 - .L_8)
.L_8:
        /*000c*/ 	.word	0x00000000
        /*0010*/ 	.short	0x0002
        /*0012*/ 	.short	0x0010
        /*0014*/ 	.byte	0x00, 0xf0, 0x21, 0x00


	//----- nvinfo : EIATTR_KPARAM_INFO
	.align		4
.L_9:
        /*0018*/ 	.byte	0x04, 0x17
        /*001a*/ 	.short	(.L_11 - .L_10)
.L_10:
        /*001c*/ 	.word	0x00000000
        /*0020*/ 	.short	0x0001
        /*0022*/ 	.short	0x0008
        /*0024*/ 	.byte	0x00, 0xf0, 0x21, 0x00


	//----- nvinfo : EIATTR_KPARAM_INFO
	.align		4
.L_11:
        /*0028*/ 	.byte	0x04, 0x17
        /*002a*/ 	.short	(.L_13 - .L_12)
.L_12:
        /*002c*/ 	.word	0x00000000
        /*0030*/ 	.short	0x0000
        /*0032*/ 	.short	0x0000
        /*0034*/ 	.byte	0x00, 0xf0, 0x21, 0x00


	//----- nvinfo : EIATTR_SPARSE_MMA_MASK
	.align		4
.L_13:
        /*0038*/ 	.byte	0x03, 0x50
        /*003a*/ 	.short	0x0000


	//----- nvinfo : EIATTR_MAXREG_COUNT
	.align		4
        /*003c*/ 	.byte	0x03, 0x1b
        /*003e*/ 	.short	0x00ff


	//----- nvinfo : EIATTR_MERCURY_ISA_VERSION
	.align		4
        /*0040*/ 	.byte	0x03, 0x5f
        /*0042*/ 	.short	0x0101


	//----- nvinfo : EIATTR_VRC_CTA_INIT_COUNT
	.align		4
        /*0044*/ 	.byte	0x02, 0x4a
	.zero		1
	.zero		1


	//----- nvinfo : EIATTR_EXIT_INSTR_OFFSETS
	.align		4
        /*0048*/ 	.byte	0x04, 0x1c
        /*004a*/ 	.short	(.L_15 - .L_14)


	//   ....[0]....
.L_14:
        /*004c*/ 	.word	0x00000100


	//----- nvinfo : EIATTR_CBANK_PARAM_SIZE
	.align		4
.L_15:
        /*0050*/ 	.byte	0x03, 0x19
        /*0052*/ 	.short	0x0018


	//----- nvinfo : EIATTR_PARAM_CBANK
	.align		4
        /*0054*/ 	.byte	0x04, 0x0a
        /*0056*/ 	.short	(.L_17 - .L_16)
	.align		4
.L_16:
        /*0058*/ 	.word	index@(.nv.constant0.kernel)
        /*005c*/ 	.short	0x0380
        /*005e*/ 	.short	0x0018


	//----- nvinfo : EIATTR_SW_WAR
	.align		4
.L_17:
        /*0060*/ 	.byte	0x04, 0x36
        /*0062*/ 	.short	(.L_19 - .L_18)
.L_18:
        /*0064*/ 	.word	0x00000008
.L_19:


//--------------------- .nv.callgraph             --------------------------
	.section	.nv.callgraph,"",@"SHT_CUDA_CALLGRAPH"
	.align	4
	.sectionentsize	8
	.align		4
        /*0000*/ 	.word	0x00000000
	.align		4
        /*0004*/ 	.word	0xffffffff
	.align		4
        /*0008*/ 	.word	0x00000000
	.align		4
        /*000c*/ 	.word	0xfffffffe
	.align		4
        /*0010*/ 	.word	0x00000000
	.align		4
        /*0014*/ 	.word	0xfffffffd
	.align		4
        /*0018*/ 	.word	0x00000000
	.align		4
        /*001c*/ 	.word	0xfffffffc


//--------------------- .text.kernel              --------------------------
	.section	.text.kernel,"ax",@progbits
	.align	128
        .global         kernel
        .type           kernel,@function
        .size           kernel,(.L_x_1 - kernel)
        .other          kernel,@"STO_CUDA_ENTRY STV_DEFAULT"
kernel:
.text.kernel:
[----:B------:R-:W-:Y:S01]  /*0000*/  LDC R1, c[0x0][0x37c] ;  /* 0x0000df00ff017b82 */ /* 0x000fe20000000800 */
[----:B------:R-:W0:Y:S07]  /*0010*/  S2R R0, SR_TID.X ;  /* 0x0000000000007919 */ /* 0x000e2e0000002100 */
[----:B------:R-:W0:Y:S01]  /*0020*/  S2UR UR6, SR_CTAID.X ;  /* 0x00000000000679c3 */ /* 0x000e220000002500 */
[----:B------:R-:W1:Y:S07]  /*0030*/  LDCU.64 UR4, c[0x0][0x358] ;  /* 0x00006b00ff0477ac */ /* 0x000e6e0008000a00 */
[----:B------:R-:W0:Y:S08]  /*0040*/  LDC R9, c[0x0][0x360] ;  /* 0x0000d800ff097b82 */ /* 0x000e300000000800 */
[----:B------:R-:W2:Y:S08]  /*0050*/  LDC.64 R2, c[0x0][0x380] ;  /* 0x0000e000ff027b82 */ /* 0x000eb00000000a00 */
[----:B------:R-:W3:Y:S01]  /*0060*/  LDC.64 R4, c[0x0][0x388] ;  /* 0x0000e200ff047b82 */ /* 0x000ee20000000a00 */
[----:B0-----:R-:W-:-:S07]  /*0070*/  IMAD R9, R9, UR6, R0 ;  /* 0x0000000609097c24 */ /* 0x001fce000f8e0200 */
[----:B------:R-:W0:Y:S01]  /*0080*/  LDC.64 R6, c[0x0][0x390] ;  /* 0x0000e400ff067b82 */ /* 0x000e220000000a00 */
[----:B--2---:R-:W-:-:S06]  /*0090*/  IMAD.WIDE R2, R9, 0x4, R2 ;  /* 0x0000000409027825 */ /* 0x004fcc00078e0202 */
[----:B-1----:R-:W2:Y:S01]  /*00a0*/  LDG.E R2, desc[UR4][R2.64] ;  /* 0x0000000402027981 */ /* 0x002ea2000c1e1900 */
[----:B---3--:R-:W-:-:S06]  /*00b0*/  IMAD.WIDE R4, R9, 0x4, R4 ;  /* 0x0000000409047825 */ /* 0x008fcc00078e0204 */
[----:B------:R-:W2:Y:S01]  /*00c0*/  LDG.E R5, desc[UR4][R4.64] ;  /* 0x0000000404057981 */ /* 0x000ea2000c1e1900 */
[----:B0-----:R-:W-:Y:S01]  /*00d0*/  IMAD.WIDE R6, R9, 0x4, R6 ;  /* 0x0000000409067825 */ /* 0x001fe200078e0206 */
[----:B--2---:R-:W-:-:S05]  /*00e0*/  IADD3 R9, PT, PT, R2, R5, RZ ;  /* 0x0000000502097210 */ /* 0x004fca0007ffe0ff */
[----:B------:R-:W-:Y:S01]  /*00f0*/  STG.E desc[UR4][R6.64], R9 ;  /* 0x0000000906007986 */ /* 0x000fe2000c101904 */
[----:B------:R-:W-:Y:S05]  /*0100*/  EXIT ;  /* 0x000000000000794d */ /* 0x000fea0003800000 */
.L_x_0:
[----:B------:R-:W-:-:S00]  /*0110*/  BRA `(.L_x_0) ;  /* 0xfffffffc00fc7947 */ /* 0x000fc0000383ffff */
[----:B------:R-:W-:-:S00]  /*0120*/  NOP ;  /* 0x0000000000007918 */ /* 0x000fc00000000000 */
        /* <DEDUP_REMOVED lines=13> */
.L_x_1:


//--------------------- .nv.shared.reserved.0     --------------------------
	.section	.nv.shared.reserved.0,"aw",@nobits
	.weak		__nv_reservedSMEM_offset_0_alias
	.size		__nv_reservedSMEM_offset_0_alias, 0, 64
	.other		__nv_reservedSMEM_offset_0_alias,@"STO_CUDA_RESERVED_SHARED STV_DEFAULT"
__nv_reservedSMEM_offset_0_alias:
	.zero		0
	.zero		64


//--------------------- .nv.constant0.kernel      --------------------------
	.section	.nv.constant0.kernel,"a",@progbits
	.sectionflags	@""
	.align	4
.nv.constant0.kernel:
	.zero		920


//--------------------- SYMBOLS --------------------------

	.type		.nv.reservedSmem.offset0,@object
	.size		.nv.reservedSmem.offset0,0x4
